//
// Generated by NVIDIA NVVM Compiler
//
// Compiler Build ID: CL-36424714
// Cuda compilation tools, release 13.0, V13.0.88
// Based on NVVM 20.0.0
//

.version 9.0
.target sm_100
.address_size 64

	// .globl	_Z6kernelPiS_S_i
// _ZZ6kernelPiS_S_iE3sum has been demoted

.visible .entry _Z6kernelPiS_S_i(
	.param .u64 .ptr .align 1 _Z6kernelPiS_S_i_param_0,
	.param .u64 .ptr .align 1 _Z6kernelPiS_S_i_param_1,
	.param .u64 .ptr .align 1 _Z6kernelPiS_S_i_param_2,
	.param .u32 _Z6kernelPiS_S_i_param_3
)
{
	.reg .pred 	%p<3>;
	.reg .b32 	%r<25>;
	.reg .b64 	%rd<13>;
	// demoted variable
	.shared .align 4 .b8 _ZZ6kernelPiS_S_iE3sum[128];
	ld.param.u64 	%rd1, [_Z6kernelPiS_S_i_param_0];
	ld.param.u64 	%rd2, [_Z6kernelPiS_S_i_param_1];
	ld.param.u64 	%rd3, [_Z6kernelPiS_S_i_param_2];
	ld.param.u32 	%r9, [_Z6kernelPiS_S_i_param_3];
	mov.u32 	%r1, %tid.x;
	mov.u32 	%r10, %ctaid.x;
	mov.u32 	%r11, %ntid.x;
	mad.lo.s32 	%r2, %r10, %r11, %r1;
	mov.u32 	%r12, %tid.y;
	mov.u32 	%r13, %ctaid.y;
	mov.u32 	%r14, %ntid.y;
	mad.lo.s32 	%r3, %r13, %r14, %r12;
	mul.lo.s32 	%r4, %r9, %r3;
	shl.b32 	%r15, %r12, 2;
	mov.u32 	%r16, _ZZ6kernelPiS_S_iE3sum;
	add.s32 	%r5, %r16, %r15;
	mov.b32 	%r24, 0;
	st.shared.u32 	[%r5], %r24;
	bar.sync 	0;
	max.s32 	%r17, %r3, %r2;
	setp.ge.s32 	%p1, %r17, %r9;
	@%p1 bra 	$L__BB0_2;
	cvta.to.global.u64 	%rd4, %rd1;
	cvta.to.global.u64 	%rd5, %rd2;
	add.s32 	%r18, %r4, %r2;
	mul.wide.s32 	%rd6, %r18, 4;
	add.s64 	%rd7, %rd4, %rd6;
	ld.global.u32 	%r19, [%rd7];
	mul.wide.s32 	%rd8, %r2, 4;
	add.s64 	%rd9, %rd5, %rd8;
	ld.global.u32 	%r20, [%rd9];
	mul.lo.s32 	%r24, %r20, %r19;
$L__BB0_2:
	atom.shared.add.u32 	%r21, [%r5], %r24;
	bar.sync 	0;
	setp.ne.s32 	%p2, %r1, 0;
	@%p2 bra 	$L__BB0_4;
	cvta.to.global.u64 	%rd10, %rd3;
	mul.wide.u32 	%rd11, %r3, 4;
	add.s64 	%rd12, %rd10, %rd11;
	ld.shared.u32 	%r22, [%r5];
	atom.global.add.u32 	%r23, [%rd12], %r22;
$L__BB0_4:
	ret;

}


// ===== COMPILED SASS (sm_100) =====

	.target	sm_100

	.elftype	@"ET_EXEC"


//--------------------- .note.nv.tkinfo           --------------------------
	.section	.note.nv.tkinfo,"",@"SHT_NOTE"
	.sectionflags	@"SHF_NOTE_NV_TKINFO"
	.tkinfo
        /*0018*/ 	.word	0x00000002
        /*0030*/ 	.string	""
        /*0030*/ 	.string	"ptxas"
        /*0030*/ 	.string	"Cuda compilation tools, release 13.0, V13.0.88"
        /*0030*/ 	.string	"Build cuda_13.0.r13.0/compiler.36424714_0"
        /*0030*/ 	.string	"-arch sm_100 -m 64 "



//--------------------- .note.nv.cuinfo           --------------------------
	.section	.note.nv.cuinfo,"",@"SHT_NOTE"
	.sectionflags	@"SHF_NOTE_NV_CUINFO"
        /*0018*/ 	.short	0x0002
        /*001a*/ 	.short	0x0064
        /*001c*/ 	.short	0x0082
	.zero		2


//--------------------- .nv.info                  --------------------------
	.section	.nv.info,"",@"SHT_CUDA_INFO"
	.align	4


	//----- nvinfo : EIATTR_REGCOUNT
	.align		4
        /*0000*/ 	.byte	0x04, 0x2f
        /*0002*/ 	.short	(.L_1 - .L_0)
	.align		4
.L_0:
        /*0004*/ 	.word	index@(_Z6kernelPiS_S_i)
        /*0008*/ 	.word	0x0000000c


	//----- nvinfo : EIATTR_FRAME_SIZE
	.align		4
.L_1:
        /*000c*/ 	.byte	0x04, 0x11
        /*000e*/ 	.short	(.L_3 - .L_2)
	.align		4
.L_2:
        /*0010*/ 	.word	index@(_Z6kernelPiS_S_i)
        /*0014*/ 	.word	0x00000000


	//----- nvinfo : EIATTR_MIN_STACK_SIZE
	.align		4
.L_3:
        /*0018*/ 	.byte	0x04, 0x12
        /*001a*/ 	.short	(.L_5 - .L_4)
	.align		4
.L_4:
        /*001c*/ 	.word	index@(_Z6kernelPiS_S_i)
        /*0020*/ 	.word	0x00000000
.L_5:


//--------------------- .nv.compat                --------------------------
	.section	.nv.compat,"",@"SHT_CUDA_COMPAT_INFO"
	.align	4
        /*0000*/ 	.byte	0x02, 0x09, 0x00, 0x00, 0x02, 0x02, 0x01, 0x00, 0x02, 0x05, 0x05, 0x00, 0x03, 0x07, 0x01, 0x01
        /*0010*/ 	.byte	0x02, 0x03, 0x00, 0x00, 0x02, 0x06, 0x01, 0x00, 0x04, 0x0b, 0x08, 0x00, 0x09, 0x00, 0x00, 0x00
        /*0020*/ 	.byte	0x00, 0x00, 0x00, 0x00


//--------------------- .nv.info._Z6kernelPiS_S_i --------------------------
	.section	.nv.info._Z6kernelPiS_S_i,"",@"SHT_CUDA_INFO"
	.sectionflags	@""
	.align	4


	//----- nvinfo : EIATTR_CUDA_API_VERSION
	.align		4
        /*0000*/ 	.byte	0x04, 0x37
        /*0002*/ 	.short	(.L_7 - .L_6)
.L_6:
        /*0004*/ 	.word	0x00000082


	//----- nvinfo : EIATTR_KPARAM_INFO
	.align		4
.L_7:
        /*0008*/ 	.byte	0x04, 0x17
        /*000a*/ 	.short	(.L_9 - .L_8)
.L_8:
        /*000c*/ 	.word	0x00000000
        /*0010*/ 	.short	0x0003
        /*0012*/ 	.short	0x0018
        /*0014*/ 	.byte	0x00, 0xf0, 0x11, 0x00


	//----- nvinfo : EIATTR_KPARAM_INFO
	.align		4
.L_9:
        /*0018*/ 	.byte	0x04, 0x17
        /*001a*/ 	.short	(.L_11 - .L_10)
.L_10:
        /*001c*/ 	.word	0x00000000
        /*0020*/ 	.short	0x0002
        /*0022*/ 	.short	0x0010
        /*0024*/ 	.byte	0x00, 0xf5, 0x21, 0x00


	//----- nvinfo : EIATTR_KPARAM_INFO
	.align		4
.L_11:
        /*0028*/ 	.byte	0x04, 0x17
        /*002a*/ 	.short	(.L_13 - .L_12)
.L_12:
        /*002c*/ 	.word	0x00000000
        /*0030*/ 	.short	0x0001
        /*0032*/ 	.short	0x0008
        /*0034*/ 	.byte	0x00, 0xf5, 0x21, 0x00


	//----- nvinfo : EIATTR_KPARAM_INFO
	.align		4
.L_13:
        /*0038*/ 	.byte	0x04, 0x17
        /*003a*/ 	.short	(.L_15 - .L_14)
.L_14:
        /*003c*/ 	.word	0x00000000
        /*0040*/ 	.short	0x0000
        /*0042*/ 	.short	0x0000
        /*0044*/ 	.byte	0x00, 0xf5, 0x21, 0x00


	//----- nvinfo : EIATTR_SPARSE_MMA_MASK
	.align		4
.L_15:
        /*0048*/ 	.byte	0x03, 0x50
        /*004a*/ 	.short	0x0000


	//----- nvinfo : EIATTR_MAXREG_COUNT
	.align		4
        /*004c*/ 	.byte	0x03, 0x1b
        /*004e*/ 	.short	0x00ff


	//----- nvinfo : EIATTR_NUM_BARRIERS
	.align		4
        /*0050*/ 	.byte	0x02, 0x4c
        /*0052*/ 	.byte	0x01
	.zero		1


	//----- nvinfo : EIATTR_MERCURY_ISA_VERSION
	.align		4
        /*0054*/ 	.byte	0x03, 0x5f
        /*0056*/ 	.short	0x0101


	//----- nvinfo : EIATTR_VRC_CTA_INIT_COUNT
	.align		4
        /*0058*/ 	.byte	0x02, 0x4a
	.zero		1
	.zero		1


	//----- nvinfo : EIATTR_EXIT_INSTR_OFFSETS
	.align		4
        /*005c*/ 	.byte	0x04, 0x1c
        /*005e*/ 	.short	(.L_17 - .L_16)


	//   ....[0]....
.L_16:
        /*0060*/ 	.word	0x00000220


	//   ....[1]....
        /*0064*/ 	.word	0x00000270


	//----- nvinfo : EIATTR_CRS_STACK_SIZE
	.align		4
.L_17:
        /*0068*/ 	.byte	0x04, 0x1e
        /*006a*/ 	.short	(.L_19 - .L_18)
.L_18:
        /*006c*/ 	.word	0x00000000


	//----- nvinfo : EIATTR_CBANK_PARAM_SIZE
	.align		4
.L_19:
        /*0070*/ 	.byte	0x03, 0x19
        /*0072*/ 	.short	0x001c


	//----- nvinfo : EIATTR_PARAM_CBANK
	.align		4
        /*0074*/ 	.byte	0x04, 0x0a
        /*0076*/ 	.short	(.L_21 - .L_20)
	.align		4
.L_20:
        /*0078*/ 	.word	index@(.nv.constant0._Z6kernelPiS_S_i)
        /*007c*/ 	.short	0x0380
        /*007e*/ 	.short	0x001c


	//----- nvinfo : EIATTR_SW_WAR
	.align		4
.L_21:
        /*0080*/ 	.byte	0x04, 0x36
        /*0082*/ 	.short	(.L_23 - .L_22)
.L_22:
        /*0084*/ 	.word	0x00000008
.L_23:


//--------------------- .nv.callgraph             --------------------------
	.section	.nv.callgraph,"",@"SHT_CUDA_CALLGRAPH"
	.align	4
	.sectionentsize	8
	.align		4
        /*0000*/ 	.word	0x00000000
	.align		4
        /*0004*/ 	.word	0xffffffff
	.align		4
        /*0008*/ 	.word	0x00000000
	.align		4
        /*000c*/ 	.word	0xfffffffe
	.align		4
        /*0010*/ 	.word	0x00000000
	.align		4
        /*0014*/ 	.word	0xfffffffd
	.align		4
        /*0018*/ 	.word	0x00000000
	.align		4
        /*001c*/ 	.word	0xfffffffc


//--------------------- .text._Z6kernelPiS_S_i    --------------------------
	.section	.text._Z6kernelPiS_S_i,"ax",@progbits
	.align	128
        .global         _Z6kernelPiS_S_i
        .type           _Z6kernelPiS_S_i,@function
        .size           _Z6kernelPiS_S_i,(.L_x_3 - _Z6kernelPiS_S_i)
        .other          _Z6kernelPiS_S_i,@"STO_CUDA_ENTRY STV_DEFAULT"
_Z6kernelPiS_S_i:
.text._Z6kernelPiS_S_i:
[----:B------:R-:W-:Y:S01]  /*0000*/  LDC R1, c[0x0][0x37c] ;  /* 0x0000df00ff017b82 */ /* 0x000fe20000000800 */
[----:B------:R-:W0:Y:S07]  /*0010*/  S2R R2, SR_TID.X ;  /* 0x0000000000027919 */ /* 0x000e2e0000002100 */
[----:B------:R-:W1:Y:S01]  /*0020*/  LDC R7, c[0x0][0x360] ;  /* 0x0000d800ff077b82 */ /* 0x000e620000000800 */
[----:B------:R-:W2:Y:S01]  /*0030*/  LDCU UR7, c[0x0][0x398] ;  /* 0x00007300ff0777ac */ /* 0x000ea20008000800 */
[----:B------:R-:W-:Y:S01]  /*0040*/  BSSY.RECONVERGENT B0, `(.L_x_0) ;  /* 0x000001b000007945 */ /* 0x000fe20003800200 */
[----:B------:R-:W3:Y:S01]  /*0050*/  S2R R6, SR_TID.Y ;  /* 0x0000000000067919 */ /* 0x000ee20000002200 */
[----:B------:R-:W-:-:S04]  /*0060*/  HFMA2 R9, -RZ, RZ, 0, 0 ;  /* 0x00000000ff097431 */ /* 0x000fc800000001ff */
[----:B------:R-:W1:Y:S08]  /*0070*/  S2UR UR4, SR_CTAID.X ;  /* 0x00000000000479c3 */ /* 0x000e700000002500 */
[----:B------:R-:W3:Y:S08]  /*0080*/  S2UR UR6, SR_CTAID.Y ;  /* 0x00000000000679c3 */ /* 0x000ef00000002600 */
[----:B------:R-:W3:Y:S01]  /*0090*/  LDC R3, c[0x0][0x364] ;  /* 0x0000d900ff037b82 */ /* 0x000ee20000000800 */
[----:B0-----:R-:W-:-:S07]  /*00a0*/  ISETP.NE.AND P1, PT, R2, RZ, PT ;  /* 0x000000ff0200720c */ /* 0x001fce0003f25270 */
[----:B------:R-:W0:Y:S01]  /*00b0*/  S2UR UR5, SR_CgaCtaId ;  /* 0x00000000000579c3 */ /* 0x000e220000008800 */
[----:B-1----:R-:W-:Y:S01]  /*00c0*/  IMAD R7, R7, UR4, R2 ;  /* 0x0000000407077c24 */ /* 0x002fe2000f8e0202 */
[----:B------:R-:W-:Y:S01]  /*00d0*/  UMOV UR4, 0x400 ;  /* 0x0000040000047882 */ /* 0x000fe20000000000 */
[----:B---3--:R-:W-:-:S05]  /*00e0*/  IMAD R0, R3, UR6, R6 ;  /* 0x0000000603007c24 */ /* 0x008fca000f8e0206 */
[----:B------:R-:W-:Y:S01]  /*00f0*/  VIMNMX R3, PT, PT, R7, R0, !PT ;  /* 0x0000000007037248 */ /* 0x000fe20007fe0100 */
[----:B0-----:R-:W-:-:S03]  /*0100*/  ULEA UR4, UR5, UR4, 0x18 ;  /* 0x0000000405047291 */ /* 0x001fc6000f8ec0ff */
[----:B--2---:R-:W-:-:S03]  /*0110*/  ISETP.GE.AND P0, PT, R3, UR7, PT ;  /* 0x0000000703007c0c */ /* 0x004fc6000bf06270 */
[----:B------:R-:W-:-:S05]  /*0120*/  LEA R6, R6, UR4, 0x2 ;  /* 0x0000000406067c11 */ /* 0x000fca000f8e10ff */
[----:B------:R0:W-:Y:S01]  /*0130*/  STS [R6], RZ ;  /* 0x000000ff06007388 */ /* 0x0001e20000000800 */
[----:B------:R-:W1:Y:S01]  /*0140*/  LDCU.64 UR4, c[0x0][0x358] ;  /* 0x00006b00ff0477ac */ /* 0x000e620008000a00 */
[----:B------:R-:W-:Y:S06]  /*0150*/  BAR.SYNC.DEFER_BLOCKING 0x0 ;  /* 0x0000000000007b1d */ /* 0x000fec0000010000 */
[----:B------:R-:W-:Y:S05]  /*0160*/  @P0 BRA `(.L_x_1) ;  /* 0x0000000000200947 */ /* 0x000fea0003800000 */
[----:B------:R-:W2:Y:S01]  /*0170*/  LDC.64 R2, c[0x0][0x380] ;  /* 0x0000e000ff027b82 */ /* 0x000ea20000000a00 */
[----:B------:R-:W-:-:S07]  /*0180*/  IMAD R9, R0, UR7, R7 ;  /* 0x0000000700097c24 */ /* 0x000fce000f8e0207 */
[----:B------:R-:W3:Y:S01]  /*0190*/  LDC.64 R4, c[0x0][0x388] ;  /* 0x0000e200ff047b82 */ /* 0x000ee20000000a00 */
[----:B--2---:R-:W-:-:S06]  /*01a0*/  IMAD.WIDE R2, R9, 0x4, R2 ;  /* 0x0000000409027825 */ /* 0x004fcc00078e0202 */
[----:B-1----:R-:W2:Y:S01]  /*01b0*/  LDG.E R2, desc[UR4][R2.64] ;  /* 0x0000000402027981 */ /* 0x002ea2000c1e1900 */
[----:B---3--:R-:W-:-:S06]  /*01c0*/  IMAD.WIDE R4, R7, 0x4, R4 ;  /* 0x0000000407047825 */ /* 0x008fcc00078e0204 */
[----:B------:R-:W2:Y:S02]  /*01d0*/  LDG.E R5, desc[UR4][R4.64] ;  /* 0x0000000404057981 */ /* 0x000ea4000c1e1900 */
[----:B--2---:R-:W-:-:S07]  /*01e0*/  IMAD R9, R2, R5, RZ ;  /* 0x0000000502097224 */ /* 0x004fce00078e02ff */
.L_x_1:
[----:B-1----:R-:W-:Y:S05]  /*01f0*/  BSYNC.RECONVERGENT B0 ;  /* 0x0000000000007941 */ /* 0x002fea0003800200 */
.L_x_0:
[----:B------:R1:W-:Y:S01]  /*0200*/  ATOMS.ADD RZ, [R6], R9 ;  /* 0x0000000906ff738c */ /* 0x0003e20000000000 */
[----:B------:R-:W-:Y:S06]  /*0210*/  BAR.SYNC.DEFER_BLOCKING 0x0 ;  /* 0x0000000000007b1d */ /* 0x000fec0000010000 */
[----:B------:R-:W-:Y:S05]  /*0220*/  @P1 EXIT ;  /* 0x000000000000194d */ /* 0x000fea0003800000 */
[----:B------:R-:W2:Y:S01]  /*0230*/  LDS R5, [R6] ;  /* 0x0000000006057984 */ /* 0x000ea20000000800 */
[----:B------:R-:W3:Y:S02]  /*0240*/  LDC.64 R2, c[0x0][0x390] ;  /* 0x0000e400ff027b82 */ /* 0x000ee40000000a00 */
[----:B---3--:R-:W-:-:S05]  /*0250*/  IMAD.WIDE.U32 R2, R0, 0x4, R2 ;  /* 0x0000000400027825 */ /* 0x008fca00078e0002 */
[----:B--2---:R-:W-:Y:S01]  /*0260*/  REDG.E.ADD.STRONG.GPU desc[UR4][R2.64], R5 ;  /* 0x000000050200798e */ /* 0x004fe2000c12e104 */
[----:B------:R-:W-:Y:S05]  /*0270*/  EXIT ;  /* 0x000000000000794d */ /* 0x000fea0003800000 */
.L_x_2:
[----:B------:R-:W-:-:S00]  /*0280*/  BRA `(.L_x_2) ;  /* 0xfffffffc00fc7947 */ /* 0x000fc0000383ffff */
[----:B------:R-:W-:-:S00]  /*0290*/  NOP ;  /* 0x0000000000007918 */ /* 0x000fc00000000000 */
        /* <DEDUP_REMOVED lines=14> */
.L_x_3:


//--------------------- .nv.shared._Z6kernelPiS_S_i --------------------------
	.section	.nv.shared._Z6kernelPiS_S_i,"aw",@nobits
	.sectionflags	@""
	.align	4
.nv.shared._Z6kernelPiS_S_i:
	.zero		1152


//--------------------- .nv.shared.reserved.0     --------------------------
	.section	.nv.shared.reserved.0,"aw",@nobits
	.weak		__nv_reservedSMEM_offset_0_alias
	.size		__nv_reservedSMEM_offset_0_alias, 0, 64
	.other		__nv_reservedSMEM_offset_0_alias,@"STO_CUDA_RESERVED_SHARED STV_DEFAULT"
__nv_reservedSMEM_offset_0_alias:
	.zero		0
	.zero		64


//--------------------- .nv.constant0._Z6kernelPiS_S_i --------------------------
	.section	.nv.constant0._Z6kernelPiS_S_i,"a",@progbits
	.sectionflags	@""
	.align	4
.nv.constant0._Z6kernelPiS_S_i:
	.zero		924


//--------------------- SYMBOLS --------------------------

	.type		.nv.reservedSmem.offset0,@object
	.size		.nv.reservedSmem.offset0,0x4
	.type		.nv.reservedSmem.cap,@object
	.size		.nv.reservedSmem.cap,0x4
